//
// Generated by NVIDIA NVVM Compiler
//
// Compiler Build ID: CL-36424714
// Cuda compilation tools, release 13.0, V13.0.88
// Based on NVVM 20.0.0
//

.version 9.0
.target sm_100
.address_size 64

	// .globl	_Z8GPU_implv
.extern .func  (.param .b32 func_retval0) vprintf
(
	.param .b64 vprintf_param_0,
	.param .b64 vprintf_param_1
)
;
.global .align 1 .b8 $str[112] = {71, 32, 32, 124, 32, 112, 114, 105, 110, 116, 101, 100, 32, 116, 46, 105, 100, 32, 61, 61, 32, 100, 97, 116, 97, 46, 105, 100, 32, 116, 111, 32, 109, 111, 118, 101, 10, 83, 70, 32, 124, 32, 100, 97, 116, 97, 46, 103, 114, 111, 117, 112, 32, 124, 32, 100, 97, 116, 97, 46, 105, 100, 32, 38, 32, 105, 100, 46, 114, 97, 110, 103, 101, 10, 45, 45, 45, 43, 45, 45, 45, 45, 45, 45, 45, 45, 45, 45, 45, 45, 43, 45, 45, 45, 45, 45, 45, 45, 45, 45, 45, 45, 45, 45, 45, 45, 45, 45, 45, 45, 10};
.global .align 1 .b8 $str$1[32] = {37, 50, 117, 32, 124, 32, 37, 49, 48, 117, 32, 124, 32, 37, 54, 117, 32, 105, 110, 32, 91, 37, 50, 117, 44, 32, 37, 50, 117, 41, 10};
.global .align 1 .b8 $str$2[2] = {10};

.visible .entry _Z8GPU_implv()
{
	.local .align 8 .b8 	__local_depot0[24];
	.reg .b64 	%SP;
	.reg .b64 	%SPL;
	.reg .pred 	%p<21>;
	.reg .b32 	%r<46>;
	.reg .b64 	%rd<31>;

	mov.u64 	%SPL, __local_depot0;
	cvta.local.u64 	%SP, %SPL;
	add.u64 	%rd2, %SP, 0;
	add.u64 	%rd1, %SPL, 0;
	mov.u32 	%r1, %tid.x;
	setp.ne.s32 	%p1, %r1, 0;
	and.b32  	%r2, %r1, 1022;
	@%p1 bra 	$L__BB0_2;
	mov.u64 	%rd3, $str;
	cvta.global.u64 	%rd4, %rd3;
	{ // callseq 0, 0
	.param .b64 param0;
	st.param.b64 	[param0], %rd4;
	.param .b64 param1;
	st.param.b64 	[param1], 0;
	.param .b32 retval0;
	call.uni (retval0), 
	vprintf, 
	(
	param0, 
	param1
	);
	ld.param.b32 	%r13, [retval0];
	} // callseq 0
$L__BB0_2:
	bar.sync 	0;
	setp.eq.s32 	%p2, %r2, %r1;
	add.s32 	%r3, %r2, 2;
	setp.ge.u32 	%p3, %r1, %r3;
	or.pred  	%p4, %p2, %p3;
	@%p4 bra 	$L__BB0_4;
	shr.u32 	%r15, %r1, 1;
	mov.b32 	%r16, 4;
	st.local.v2.u32 	[%rd1], {%r16, %r15};
	add.s32 	%r17, %r2, 1;
	st.local.v2.u32 	[%rd1+8], {%r1, %r17};
	st.local.u32 	[%rd1+16], %r3;
	mov.u64 	%rd5, $str$1;
	cvta.global.u64 	%rd6, %rd5;
	{ // callseq 1, 0
	.param .b64 param0;
	st.param.b64 	[param0], %rd6;
	.param .b64 param1;
	st.param.b64 	[param1], %rd2;
	.param .b32 retval0;
	call.uni (retval0), 
	vprintf, 
	(
	param0, 
	param1
	);
	ld.param.b32 	%r18, [retval0];
	} // callseq 1
$L__BB0_4:
	setp.ne.s32 	%p5, %r1, 0;
	bar.sync 	0;
	@%p5 bra 	$L__BB0_6;
	mov.u64 	%rd8, $str$2;
	cvta.global.u64 	%rd9, %rd8;
	{ // callseq 2, 0
	.param .b64 param0;
	st.param.b64 	[param0], %rd9;
	.param .b64 param1;
	st.param.b64 	[param1], 0;
	.param .b32 retval0;
	call.uni (retval0), 
	vprintf, 
	(
	param0, 
	param1
	);
	ld.param.b32 	%r20, [retval0];
	} // callseq 2
$L__BB0_6:
	setp.ne.s32 	%p6, %r1, 0;
	bar.sync 	0;
	and.b32  	%r4, %r1, 1020;
	or.b32  	%r5, %r4, 2;
	@%p6 bra 	$L__BB0_8;
	mov.u64 	%rd10, $str;
	cvta.global.u64 	%rd11, %rd10;
	{ // callseq 3, 0
	.param .b64 param0;
	st.param.b64 	[param0], %rd11;
	.param .b64 param1;
	st.param.b64 	[param1], 0;
	.param .b32 retval0;
	call.uni (retval0), 
	vprintf, 
	(
	param0, 
	param1
	);
	ld.param.b32 	%r22, [retval0];
	} // callseq 3
$L__BB0_8:
	bar.sync 	0;
	setp.lt.u32 	%p7, %r1, %r5;
	add.s32 	%r6, %r4, 4;
	setp.ge.u32 	%p8, %r1, %r6;
	or.pred  	%p9, %p7, %p8;
	@%p9 bra 	$L__BB0_10;
	shr.u32 	%r24, %r1, 2;
	mov.b32 	%r25, 3;
	st.local.v2.u32 	[%rd1], {%r25, %r24};
	st.local.v2.u32 	[%rd1+8], {%r1, %r5};
	st.local.u32 	[%rd1+16], %r6;
	mov.u64 	%rd12, $str$1;
	cvta.global.u64 	%rd13, %rd12;
	{ // callseq 4, 0
	.param .b64 param0;
	st.param.b64 	[param0], %rd13;
	.param .b64 param1;
	st.param.b64 	[param1], %rd2;
	.param .b32 retval0;
	call.uni (retval0), 
	vprintf, 
	(
	param0, 
	param1
	);
	ld.param.b32 	%r26, [retval0];
	} // callseq 4
$L__BB0_10:
	setp.ne.s32 	%p10, %r1, 0;
	bar.sync 	0;
	@%p10 bra 	$L__BB0_12;
	mov.u64 	%rd15, $str$2;
	cvta.global.u64 	%rd16, %rd15;
	{ // callseq 5, 0
	.param .b64 param0;
	st.param.b64 	[param0], %rd16;
	.param .b64 param1;
	st.param.b64 	[param1], 0;
	.param .b32 retval0;
	call.uni (retval0), 
	vprintf, 
	(
	param0, 
	param1
	);
	ld.param.b32 	%r28, [retval0];
	} // callseq 5
$L__BB0_12:
	setp.ne.s32 	%p11, %r1, 0;
	bar.sync 	0;
	and.b32  	%r7, %r1, 1016;
	or.b32  	%r8, %r7, 4;
	@%p11 bra 	$L__BB0_14;
	mov.u64 	%rd17, $str;
	cvta.global.u64 	%rd18, %rd17;
	{ // callseq 6, 0
	.param .b64 param0;
	st.param.b64 	[param0], %rd18;
	.param .b64 param1;
	st.param.b64 	[param1], 0;
	.param .b32 retval0;
	call.uni (retval0), 
	vprintf, 
	(
	param0, 
	param1
	);
	ld.param.b32 	%r30, [retval0];
	} // callseq 6
$L__BB0_14:
	bar.sync 	0;
	setp.lt.u32 	%p12, %r1, %r8;
	add.s32 	%r9, %r7, 8;
	setp.ge.u32 	%p13, %r1, %r9;
	or.pred  	%p14, %p12, %p13;
	@%p14 bra 	$L__BB0_16;
	shr.u32 	%r32, %r1, 3;
	mov.b32 	%r33, 2;
	st.local.v2.u32 	[%rd1], {%r33, %r32};
	st.local.v2.u32 	[%rd1+8], {%r1, %r8};
	st.local.u32 	[%rd1+16], %r9;
	mov.u64 	%rd19, $str$1;
	cvta.global.u64 	%rd20, %rd19;
	{ // callseq 7, 0
	.param .b64 param0;
	st.param.b64 	[param0], %rd20;
	.param .b64 param1;
	st.param.b64 	[param1], %rd2;
	.param .b32 retval0;
	call.uni (retval0), 
	vprintf, 
	(
	param0, 
	param1
	);
	ld.param.b32 	%r34, [retval0];
	} // callseq 7
$L__BB0_16:
	setp.ne.s32 	%p15, %r1, 0;
	bar.sync 	0;
	@%p15 bra 	$L__BB0_18;
	mov.u64 	%rd22, $str$2;
	cvta.global.u64 	%rd23, %rd22;
	{ // callseq 8, 0
	.param .b64 param0;
	st.param.b64 	[param0], %rd23;
	.param .b64 param1;
	st.param.b64 	[param1], 0;
	.param .b32 retval0;
	call.uni (retval0), 
	vprintf, 
	(
	param0, 
	param1
	);
	ld.param.b32 	%r36, [retval0];
	} // callseq 8
$L__BB0_18:
	setp.ne.s32 	%p16, %r1, 0;
	bar.sync 	0;
	and.b32  	%r10, %r1, 1008;
	or.b32  	%r11, %r10, 8;
	@%p16 bra 	$L__BB0_20;
	mov.u64 	%rd24, $str;
	cvta.global.u64 	%rd25, %rd24;
	{ // callseq 9, 0
	.param .b64 param0;
	st.param.b64 	[param0], %rd25;
	.param .b64 param1;
	st.param.b64 	[param1], 0;
	.param .b32 retval0;
	call.uni (retval0), 
	vprintf, 
	(
	param0, 
	param1
	);
	ld.param.b32 	%r38, [retval0];
	} // callseq 9
$L__BB0_20:
	bar.sync 	0;
	setp.lt.u32 	%p17, %r1, %r11;
	add.s32 	%r12, %r10, 16;
	setp.ge.u32 	%p18, %r1, %r12;
	or.pred  	%p19, %p17, %p18;
	@%p19 bra 	$L__BB0_22;
	shr.u32 	%r40, %r1, 4;
	mov.b32 	%r41, 1;
	st.local.v2.u32 	[%rd1], {%r41, %r40};
	st.local.v2.u32 	[%rd1+8], {%r1, %r11};
	st.local.u32 	[%rd1+16], %r12;
	mov.u64 	%rd26, $str$1;
	cvta.global.u64 	%rd27, %rd26;
	{ // callseq 10, 0
	.param .b64 param0;
	st.param.b64 	[param0], %rd27;
	.param .b64 param1;
	st.param.b64 	[param1], %rd2;
	.param .b32 retval0;
	call.uni (retval0), 
	vprintf, 
	(
	param0, 
	param1
	);
	ld.param.b32 	%r42, [retval0];
	} // callseq 10
$L__BB0_22:
	setp.ne.s32 	%p20, %r1, 0;
	bar.sync 	0;
	@%p20 bra 	$L__BB0_24;
	mov.u64 	%rd29, $str$2;
	cvta.global.u64 	%rd30, %rd29;
	{ // callseq 11, 0
	.param .b64 param0;
	st.param.b64 	[param0], %rd30;
	.param .b64 param1;
	st.param.b64 	[param1], 0;
	.param .b32 retval0;
	call.uni (retval0), 
	vprintf, 
	(
	param0, 
	param1
	);
	ld.param.b32 	%r44, [retval0];
	} // callseq 11
$L__BB0_24:
	bar.sync 	0;
	ret;

}


// ===== COMPILED SASS (sm_100) =====

	.target	sm_100

	.elftype	@"ET_EXEC"


//--------------------- .note.nv.tkinfo           --------------------------
	.section	.note.nv.tkinfo,"",@"SHT_NOTE"
	.sectionflags	@"SHF_NOTE_NV_TKINFO"
	.tkinfo
        /*0018*/ 	.word	0x00000002
        /*0030*/ 	.string	""
        /*0030*/ 	.string	"ptxas"
        /*0030*/ 	.string	"Cuda compilation tools, release 13.0, V13.0.88"
        /*0030*/ 	.string	"Build cuda_13.0.r13.0/compiler.36424714_0"
        /*0030*/ 	.string	"-arch sm_100 -m 64 "



//--------------------- .note.nv.cuinfo           --------------------------
	.section	.note.nv.cuinfo,"",@"SHT_NOTE"
	.sectionflags	@"SHF_NOTE_NV_CUINFO"
        /*0018*/ 	.short	0x0002
        /*001a*/ 	.short	0x0064
        /*001c*/ 	.short	0x0082
	.zero		2


//--------------------- .nv.info                  --------------------------
	.section	.nv.info,"",@"SHT_CUDA_INFO"
	.align	4


	//----- nvinfo : EIATTR_REGCOUNT
	.align		4
        /*0000*/ 	.byte	0x04, 0x2f
        /*0002*/ 	.short	(.L_4 - .L_3)
	.align		4
.L_3:
        /*0004*/ 	.word	index@(_Z8GPU_implv)
        /*0008*/ 	.word	0x00000018


	//----- nvinfo : EIATTR_FRAME_SIZE
	.align		4
.L_4:
        /*000c*/ 	.byte	0x04, 0x11
        /*000e*/ 	.short	(.L_6 - .L_5)
	.align		4
.L_5:
        /*0010*/ 	.word	index@(_Z8GPU_implv)
        /*0014*/ 	.word	0x00000018


	//----- nvinfo : EIATTR_MIN_STACK_SIZE
	.align		4
.L_6:
        /*0018*/ 	.byte	0x04, 0x12
        /*001a*/ 	.short	(.L_8 - .L_7)
	.align		4
.L_7:
        /*001c*/ 	.word	index@(_Z8GPU_implv)
        /*0020*/ 	.word	0x00000018
.L_8:


//--------------------- .nv.compat                --------------------------
	.section	.nv.compat,"",@"SHT_CUDA_COMPAT_INFO"
	.align	4
        /*0000*/ 	.byte	0x02, 0x09, 0x00, 0x00, 0x02, 0x02, 0x01, 0x00, 0x02, 0x05, 0x05, 0x00, 0x03, 0x07, 0x01, 0x01
        /*0010*/ 	.byte	0x02, 0x03, 0x00, 0x00, 0x02, 0x06, 0x01, 0x00, 0x04, 0x0b, 0x08, 0x00, 0x09, 0x00, 0x00, 0x00
        /*0020*/ 	.byte	0x00, 0x00, 0x00, 0x00


//--------------------- .nv.info._Z8GPU_implv     --------------------------
	.section	.nv.info._Z8GPU_implv,"",@"SHT_CUDA_INFO"
	.sectionflags	@""
	.align	4


	//----- nvinfo : EIATTR_CUDA_API_VERSION
	.align		4
        /*0000*/ 	.byte	0x04, 0x37
        /*0002*/ 	.short	(.L_10 - .L_9)
.L_9:
        /*0004*/ 	.word	0x00000082


	//----- nvinfo : EIATTR_SPARSE_MMA_MASK
	.align		4
.L_10:
        /*0008*/ 	.byte	0x03, 0x50
        /*000a*/ 	.short	0x0000


	//----- nvinfo : EIATTR_MAXREG_COUNT
	.align		4
        /*000c*/ 	.byte	0x03, 0x1b
        /*000e*/ 	.short	0x00ff


	//----- nvinfo : EIATTR_NUM_BARRIERS
	.align		4
        /*0010*/ 	.byte	0x02, 0x4c
        /*0012*/ 	.byte	0x01
	.zero		1


	//----- nvinfo : EIATTR_EXTERNS
	.align		4
        /*0014*/ 	.byte	0x04, 0x0f
        /*0016*/ 	.short	(.L_12 - .L_11)


	//   ....[0]....
	.align		4
.L_11:
        /*0018*/ 	.word	index@(vprintf)


	//----- nvinfo : EIATTR_MERCURY_ISA_VERSION
	.align		4
.L_12:
        /*001c*/ 	.byte	0x03, 0x5f
        /*001e*/ 	.short	0x0101


	//----- nvinfo : EIATTR_VRC_CTA_INIT_COUNT
	.align		4
        /*0020*/ 	.byte	0x02, 0x4a
	.zero		1
	.zero		1


	//----- nvinfo : EIATTR_SYSCALL_OFFSETS
	.align		4
        /*0024*/ 	.byte	0x04, 0x46
        /*0026*/ 	.short	(.L_14 - .L_13)


	//   ....[0]....
.L_13:
        /*0028*/ 	.word	0x00000110


	//   ....[1]....
        /*002c*/ 	.word	0x00000260


	//   ....[2]....
        /*0030*/ 	.word	0x00000320


	//   ....[3]....
        /*0034*/ 	.word	0x00000400


	//   ....[4]....
        /*0038*/ 	.word	0x00000540


	//   ....[5]....
        /*003c*/ 	.word	0x00000600


	//   ....[6]....
        /*0040*/ 	.word	0x000006e0


	//   ....[7]....
        /*0044*/ 	.word	0x00000820


	//   ....[8]....
        /*0048*/ 	.word	0x000008e0


	//   ....[9]....
        /*004c*/ 	.word	0x000009c0


	//   ....[10]....
        /*0050*/ 	.word	0x00000b00


	//   ....[11]....
        /*0054*/ 	.word	0x00000bc0


	//----- nvinfo : EIATTR_EXIT_INSTR_OFFSETS
	.align		4
.L_14:
        /*0058*/ 	.byte	0x04, 0x1c
        /*005a*/ 	.short	(.L_16 - .L_15)


	//   ....[0]....
.L_15:
        /*005c*/ 	.word	0x00000bf0


	//----- nvinfo : EIATTR_CRS_STACK_SIZE
	.align		4
.L_16:
        /*0060*/ 	.byte	0x04, 0x1e
        /*0062*/ 	.short	(.L_18 - .L_17)
.L_17:
        /*0064*/ 	.word	0x00000000


	//----- nvinfo : EIATTR_SW_WAR
	.align		4
.L_18:
        /*0068*/ 	.byte	0x04, 0x36
        /*006a*/ 	.short	(.L_20 - .L_19)
.L_19:
        /*006c*/ 	.word	0x00000008
.L_20:


//--------------------- .nv.callgraph             --------------------------
	.section	.nv.callgraph,"",@"SHT_CUDA_CALLGRAPH"
	.align	4
	.sectionentsize	8
	.align		4
        /*0000*/ 	.word	0x00000000
	.align		4
        /*0004*/ 	.word	0xffffffff
	.align		4
        /*0008*/ 	.word	index@(_Z8GPU_implv)
	.align		4
        /*000c*/ 	.word	index@(vprintf)
	.align		4
        /*0010*/ 	.word	0x00000000
	.align		4
        /*0014*/ 	.word	0xfffffffe
	.align		4
        /*0018*/ 	.word	0x00000000
	.align		4
        /*001c*/ 	.word	0xfffffffd
	.align		4
        /*0020*/ 	.word	0x00000000
	.align		4
        /*0024*/ 	.word	0xfffffffc


//--------------------- .nv.constant4             --------------------------
	.section	.nv.constant4,"a",@progbits
	.align	8
	.align		8
.nv.constant4:
        /*0000*/ 	.dword	vprintf
	.align		8
        /*0008*/ 	.dword	$str
	.align		8
        /*0010*/ 	.dword	$str$1
	.align		8
        /*0018*/ 	.dword	$str$2


//--------------------- .text._Z8GPU_implv        --------------------------
	.section	.text._Z8GPU_implv,"ax",@progbits
	.align	128
        .global         _Z8GPU_implv
        .type           _Z8GPU_implv,@function
        .size           _Z8GPU_implv,(.L_x_13 - _Z8GPU_implv)
        .other          _Z8GPU_implv,@"STO_CUDA_ENTRY STV_DEFAULT"
_Z8GPU_implv:
.text._Z8GPU_implv:
[----:B------:R-:W0:Y:S01]  /*0000*/  LDC R1, c[0x0][0x37c] ;  /* 0x0000df00ff017b82 */ /* 0x000e220000000800 */
[----:B------:R-:W1:Y:S01]  /*0010*/  S2R R18, SR_TID.X ;  /* 0x0000000000127919 */ /* 0x000e620000002100 */
[----:B------:R-:W2:Y:S01]  /*0020*/  LDCU UR4, c[0x0][0x2f8] ;  /* 0x00005f00ff0477ac */ /* 0x000ea20008000800 */
[----:B0-----:R-:W-:Y:S01]  /*0030*/  VIADD R1, R1, 0xffffffe8 ;  /* 0xffffffe801017836 */ /* 0x001fe20000000000 */
[----:B------:R-:W0:Y:S04]  /*0040*/  LDCU UR5, c[0x0][0x2fc] ;  /* 0x00005f80ff0577ac */ /* 0x000e280008000800 */
[----:B--2---:R-:W-:-:S05]  /*0050*/  IADD3 R16, P1, PT, R1, UR4, RZ ;  /* 0x0000000401107c10 */ /* 0x004fca000ff3e0ff */
[----:B0-----:R-:W-:Y:S01]  /*0060*/  IMAD.X R2, RZ, RZ, UR5, P1 ;  /* 0x00000005ff027e24 */ /* 0x001fe200088e06ff */
[C---:B-1----:R-:W-:Y:S02]  /*0070*/  ISETP.NE.AND P0, PT, R18.reuse, RZ, PT ;  /* 0x000000ff1200720c */ /* 0x042fe40003f05270 */
[----:B------:R-:W-:-:S11]  /*0080*/  LOP3.LUT R19, R18, 0x3fe, RZ, 0xc0, !PT ;  /* 0x000003fe12137812 */ /* 0x000fd600078ec0ff */
[----:B------:R-:W-:Y:S05]  /*0090*/  @P0 BRA `(.L_x_0) ;  /* 0x0000000000200947 */ /* 0x000fea0003800000 */
[----:B------:R-:W-:Y:S01]  /*00a0*/  MOV R0, 0x0 ;  /* 0x0000000000007802 */ /* 0x000fe20000000f00 */
[----:B------:R-:W0:Y:S01]  /*00b0*/  LDCU.64 UR4, c[0x4][0x8] ;  /* 0x01000100ff0477ac */ /* 0x000e220008000a00 */
[----:B------:R-:W-:Y:S02]  /*00c0*/  CS2R R6, SRZ ;  /* 0x0000000000067805 */ /* 0x000fe4000001ff00 */
[----:B------:R1:W2:Y:S01]  /*00d0*/  LDC.64 R8, c[0x4][R0] ;  /* 0x0100000000087b82 */ /* 0x0002a20000000a00 */
[----:B0-----:R-:W-:Y:S02]  /*00e0*/  IMAD.U32 R4, RZ, RZ, UR4 ;  /* 0x00000004ff047e24 */ /* 0x001fe4000f8e00ff */
[----:B-1----:R-:W-:-:S07]  /*00f0*/  IMAD.U32 R5, RZ, RZ, UR5 ;  /* 0x00000005ff057e24 */ /* 0x002fce000f8e00ff */
[----:B------:R-:W-:-:S07]  /*0100*/  LEPC R20, `(.L_x_0) ;  /* 0x000000001014794e */ /* 0x000fce0000000000 */
[----:B--2---:R-:W-:Y:S05]  /*0110*/  CALL.ABS.NOINC R8 ;  /* 0x0000000008007343 */ /* 0x004fea0003c00000 */
.L_x_0:
[----:B------:R-:W-:Y:S01]  /*0120*/  VIADD R0, R19, 0x2 ;  /* 0x0000000213007836 */ /* 0x000fe20000000000 */
[----:B------:R-:W-:Y:S05]  /*0130*/  WARPSYNC.ALL ;  /* 0x0000000000007948 */ /* 0x000fea0003800000 */
[----:B------:R-:W-:Y:S01]  /*0140*/  BAR.SYNC.DEFER_BLOCKING 0x0 ;  /* 0x0000000000007b1d */ /* 0x000fe20000010000 */
[----:B------:R-:W-:-:S04]  /*0150*/  ISETP.GE.U32.AND P0, PT, R18, R0, PT ;  /* 0x000000001200720c */ /* 0x000fc80003f06070 */
[----:B------:R-:W-:-:S13]  /*0160*/  ISETP.EQ.OR P0, PT, R19, R18, P0 ;  /* 0x000000121300720c */ /* 0x000fda0000702670 */
[----:B------:R-:W-:Y:S05]  /*0170*/  @P0 BRA `(.L_x_1) ;  /* 0x00000000003c0947 */ /* 0x000fea0003800000 */
[----:B------:R-:W-:Y:S01]  /*0180*/  SHF.R.U32.HI R9, RZ, 0x1, R18 ;  /* 0x00000001ff097819 */ /* 0x000fe20000011612 */
[----:B------:R-:W-:Y:S01]  /*0190*/  IMAD.MOV.U32 R8, RZ, RZ, 0x4 ;  /* 0x00000004ff087424 */ /* 0x000fe200078e00ff */
[----:B------:R-:W-:Y:S01]  /*01a0*/  MOV R3, 0x0 ;  /* 0x0000000000037802 */ /* 0x000fe20000000f00 */
[----:B------:R-:W-:Y:S01]  /*01b0*/  VIADD R19, R19, 0x1 ;  /* 0x0000000113137836 */ /* 0x000fe20000000000 */
[----:B------:R0:W-:Y:S01]  /*01c0*/  STL [R1+0x10], R0 ;  /* 0x0000100001007387 */ /* 0x0001e20000100800 */
[----:B------:R-:W1:Y:S01]  /*01d0*/  LDCU.64 UR4, c[0x4][0x10] ;  /* 0x01000200ff0477ac */ /* 0x000e620008000a00 */
[----:B------:R0:W2:Y:S01]  /*01e0*/  LDC.64 R10, c[0x4][R3] ;  /* 0x01000000030a7b82 */ /* 0x0000a20000000a00 */
[----:B------:R-:W-:Y:S01]  /*01f0*/  IMAD.MOV.U32 R6, RZ, RZ, R16 ;  /* 0x000000ffff067224 */ /* 0x000fe200078e0010 */
[----:B------:R0:W-:Y:S01]  /*0200*/  STL.64 [R1], R8 ;  /* 0x0000000801007387 */ /* 0x0001e20000100a00 */
[----:B------:R-:W-:-:S03]  /*0210*/  IMAD.MOV.U32 R7, RZ, RZ, R2 ;  /* 0x000000ffff077224 */ /* 0x000fc600078e0002 */
[----:B------:R0:W-:Y:S01]  /*0220*/  STL.64 [R1+0x8], R18 ;  /* 0x0000081201007387 */ /* 0x0001e20000100a00 */
[----:B-1----:R-:W-:Y:S02]  /*0230*/  IMAD.U32 R4, RZ, RZ, UR4 ;  /* 0x00000004ff047e24 */ /* 0x002fe4000f8e00ff */
[----:B0-----:R-:W-:-:S07]  /*0240*/  IMAD.U32 R5, RZ, RZ, UR5 ;  /* 0x00000005ff057e24 */ /* 0x001fce000f8e00ff */
[----:B------:R-:W-:-:S07]  /*0250*/  LEPC R20, `(.L_x_1) ;  /* 0x000000001014794e */ /* 0x000fce0000000000 */
[----:B--2---:R-:W-:Y:S05]  /*0260*/  CALL.ABS.NOINC R10 ;  /* 0x000000000a007343 */ /* 0x004fea0003c00000 */
.L_x_1:
[----:B------:R-:W-:Y:S01]  /*0270*/  ISETP.NE.AND P0, PT, R18, RZ, PT ;  /* 0x000000ff1200720c */ /* 0x000fe20003f05270 */
[----:B------:R-:W-:Y:S05]  /*0280*/  WARPSYNC.ALL ;  /* 0x0000000000007948 */ /* 0x000fea0003800000 */
[----:B------:R-:W-:Y:S07]  /*0290*/  BAR.SYNC.DEFER_BLOCKING 0x0 ;  /* 0x0000000000007b1d */ /* 0x000fee0000010000 */
        /* <DEDUP_REMOVED lines=9> */
.L_x_2:
[C---:B------:R-:W-:Y:S01]  /*0330*/  ISETP.NE.AND P0, PT, R18.reuse, RZ, PT ;  /* 0x000000ff1200720c */ /* 0x040fe20003f05270 */
[----:B------:R-:W-:Y:S05]  /*0340*/  WARPSYNC.ALL ;  /* 0x0000000000007948 */ /* 0x000fea0003800000 */
[----:B------:R-:W-:Y:S01]  /*0350*/  LOP3.LUT R17, R18, 0x3fc, RZ, 0xc0, !PT ;  /* 0x000003fc12117812 */ /* 0x000fe200078ec0ff */
[----:B------:R-:W-:Y:S03]  /*0360*/  BAR.SYNC.DEFER_BLOCKING 0x0 ;  /* 0x0000000000007b1d */ /* 0x000fe60000010000 */
[----:B------:R-:W-:-:S03]  /*0370*/  LOP3.LUT R19, R17, 0x2, RZ, 0xfc, !PT ;  /* 0x0000000211137812 */ /* 0x000fc600078efcff */
        /* <DEDUP_REMOVED lines=9> */
.L_x_3:
[----:B------:R-:W-:Y:S01]  /*0410*/  VIADD R0, R17, 0x4 ;  /* 0x0000000411007836 */ /* 0x000fe20000000000 */
[----:B------:R-:W-:Y:S05]  /*0420*/  WARPSYNC.ALL ;  /* 0x0000000000007948 */ /* 0x000fea0003800000 */
[----:B------:R-:W-:Y:S01]  /*0430*/  BAR.SYNC.DEFER_BLOCKING 0x0 ;  /* 0x0000000000007b1d */ /* 0x000fe20000010000 */
[----:B------:R-:W-:-:S04]  /*0440*/  ISETP.GE.U32.AND P0, PT, R18, R0, PT ;  /* 0x000000001200720c */ /* 0x000fc80003f06070 */
[----:B------:R-:W-:-:S13]  /*0450*/  ISETP.LT.U32.OR P0, PT, R18, R19, P0 ;  /* 0x000000131200720c */ /* 0x000fda0000701470 */
[----:B------:R-:W-:Y:S05]  /*0460*/  @P0 BRA `(.L_x_4) ;  /* 0x0000000000380947 */ /* 0x000fea0003800000 */
[----:B------:R-:W-:Y:S01]  /*0470*/  SHF.R.U32.HI R9, RZ, 0x2, R18 ;  /* 0x00000002ff097819 */ /* 0x000fe20000011612 */
[----:B------:R-:W-:Y:S01]  /*0480*/  IMAD.MOV.U32 R8, RZ, RZ, 0x3 ;  /* 0x00000003ff087424 */ /* 0x000fe200078e00ff */
[----:B------:R-:W-:Y:S01]  /*0490*/  MOV R3, 0x0 ;  /* 0x0000000000037802 */ /* 0x000fe20000000f00 */
[----:B------:R0:W-:Y:S01]  /*04a0*/  STL [R1+0x10], R0 ;  /* 0x0000100001007387 */ /* 0x0001e20000100800 */
[----:B------:R-:W1:Y:S01]  /*04b0*/  LDCU.64 UR4, c[0x4][0x10] ;  /* 0x01000200ff0477ac */ /* 0x000e620008000a00 */
[----:B------:R-:W-:Y:S01]  /*04c0*/  IMAD.MOV.U32 R6, RZ, RZ, R16 ;  /* 0x000000ffff067224 */ /* 0x000fe200078e0010 */
[----:B------:R0:W2:Y:S01]  /*04d0*/  LDC.64 R10, c[0x4][R3] ;  /* 0x01000000030a7b82 */ /* 0x0000a20000000a00 */
[----:B------:R0:W-:Y:S01]  /*04e0*/  STL.64 [R1], R8 ;  /* 0x0000000801007387 */ /* 0x0001e20000100a00 */
[----:B------:R-:W-:-:S03]  /*04f0*/  IMAD.MOV.U32 R7, RZ, RZ, R2 ;  /* 0x000000ffff077224 */ /* 0x000fc600078e0002 */
[----:B------:R0:W-:Y:S01]  /*0500*/  STL.64 [R1+0x8], R18 ;  /* 0x0000081201007387 */ /* 0x0001e20000100a00 */
[----:B-1----:R-:W-:Y:S02]  /*0510*/  IMAD.U32 R4, RZ, RZ, UR4 ;  /* 0x00000004ff047e24 */ /* 0x002fe4000f8e00ff */
[----:B0-----:R-:W-:-:S07]  /*0520*/  IMAD.U32 R5, RZ, RZ, UR5 ;  /* 0x00000005ff057e24 */ /* 0x001fce000f8e00ff */
[----:B------:R-:W-:-:S07]  /*0530*/  LEPC R20, `(.L_x_4) ;  /* 0x000000001014794e */ /* 0x000fce0000000000 */
[----:B--2---:R-:W-:Y:S05]  /*0540*/  CALL.ABS.NOINC R10 ;  /* 0x000000000a007343 */ /* 0x004fea0003c00000 */
.L_x_4:
        /* <DEDUP_REMOVED lines=12> */
.L_x_5:
        /* <DEDUP_REMOVED lines=14> */
.L_x_6:
        /* <DEDUP_REMOVED lines=20> */
.L_x_7:
        /* <DEDUP_REMOVED lines=12> */
.L_x_8:
        /* <DEDUP_REMOVED lines=14> */
.L_x_9:
        /* <DEDUP_REMOVED lines=20> */
.L_x_10:
        /* <DEDUP_REMOVED lines=12> */
.L_x_11:
[----:B------:R-:W-:Y:S05]  /*0bd0*/  WARPSYNC.ALL ;  /* 0x0000000000007948 */ /* 0x000fea0003800000 */
[----:B------:R-:W-:Y:S06]  /*0be0*/  BAR.SYNC.DEFER_BLOCKING 0x0 ;  /* 0x0000000000007b1d */ /* 0x000fec0000010000 */
[----:B------:R-:W-:Y:S05]  /*0bf0*/  EXIT ;  /* 0x000000000000794d */ /* 0x000fea0003800000 */
.L_x_12:
[----:B------:R-:W-:-:S00]  /*0c00*/  BRA `(.L_x_12) ;  /* 0xfffffffc00fc7947 */ /* 0x000fc0000383ffff */
[----:B------:R-:W-:-:S00]  /*0c10*/  NOP ;  /* 0x0000000000007918 */ /* 0x000fc00000000000 */
        /* <DEDUP_REMOVED lines=14> */
.L_x_13:


//--------------------- .nv.global.init           --------------------------
	.section	.nv.global.init,"aw",@progbits
.nv.global.init:
	.type		$str$2,@object
	.size		$str$2,($str$1 - $str$2)
$str$2:
        /*0000*/ 	.byte	0x0a, 0x00
	.type		$str$1,@object
	.size		$str$1,($str - $str$1)
$str$1:
        /*0002*/ 	.byte	0x25, 0x32, 0x75, 0x20, 0x7c, 0x20, 0x25, 0x31, 0x30, 0x75, 0x20, 0x7c, 0x20, 0x25, 0x36, 0x75
        /*0012*/ 	.byte	0x20, 0x69, 0x6e, 0x20, 0x5b, 0x25, 0x32, 0x75, 0x2c, 0x20, 0x25, 0x32, 0x75, 0x29, 0x0a, 0x00
	.type		$str,@object
	.size		$str,(.L_0 - $str)
$str:
        /*0022*/ 	.byte	0x47, 0x20, 0x20, 0x7c, 0x20, 0x70, 0x72, 0x69, 0x6e, 0x74, 0x65, 0x64, 0x20, 0x74, 0x2e, 0x69
        /*0032*/ 	.byte	0x64, 0x20, 0x3d, 0x3d, 0x20, 0x64, 0x61, 0x74, 0x61, 0x2e, 0x69, 0x64, 0x20, 0x74, 0x6f, 0x20
        /*0042*/ 	.byte	0x6d, 0x6f, 0x76, 0x65, 0x0a, 0x53, 0x46, 0x20, 0x7c, 0x20, 0x64, 0x61, 0x74, 0x61, 0x2e, 0x67
        /*0052*/ 	.byte	0x72, 0x6f, 0x75, 0x70, 0x20, 0x7c, 0x20, 0x64, 0x61, 0x74, 0x61, 0x2e, 0x69, 0x64, 0x20, 0x26
        /*0062*/ 	.byte	0x20, 0x69, 0x64, 0x2e, 0x72, 0x61, 0x6e, 0x67, 0x65, 0x0a, 0x2d, 0x2d, 0x2d, 0x2b, 0x2d, 0x2d
        /*0072*/ 	.byte	0x2d, 0x2d, 0x2d, 0x2d, 0x2d, 0x2d, 0x2d, 0x2d, 0x2d, 0x2d, 0x2b, 0x2d, 0x2d, 0x2d, 0x2d, 0x2d
        /*0082*/ 	.byte	0x2d, 0x2d, 0x2d, 0x2d, 0x2d, 0x2d, 0x2d, 0x2d, 0x2d, 0x2d, 0x2d, 0x2d, 0x2d, 0x2d, 0x0a, 0x00
.L_0:


//--------------------- .nv.shared.reserved.0     --------------------------
	.section	.nv.shared.reserved.0,"aw",@nobits
	.weak		__nv_reservedSMEM_offset_0_alias
	.size		__nv_reservedSMEM_offset_0_alias, 0, 64
	.other		__nv_reservedSMEM_offset_0_alias,@"STO_CUDA_RESERVED_SHARED STV_DEFAULT"
__nv_reservedSMEM_offset_0_alias:
	.zero		0
	.zero		64


//--------------------- .nv.constant0._Z8GPU_implv --------------------------
	.section	.nv.constant0._Z8GPU_implv,"a",@progbits
	.sectionflags	@""
	.align	4
.nv.constant0._Z8GPU_implv:
	.zero		896


//--------------------- SYMBOLS --------------------------

	.type		.nv.reservedSmem.offset0,@object
	.size		.nv.reservedSmem.offset0,0x4
	.type		vprintf,@function
